//
// Generated by NVIDIA NVVM Compiler
//
// Compiler Build ID: CL-36424714
// Cuda compilation tools, release 13.0, V13.0.88
// Based on NVVM 20.0.0
//

.version 9.0
.target sm_100
.address_size 64

	// .globl	_Z22stats_reduction_kernelPKfmPfS1_
.extern .shared .align 16 .b8 s_data[];

.visible .entry _Z22stats_reduction_kernelPKfmPfS1_(
	.param .u64 .ptr .align 1 _Z22stats_reduction_kernelPKfmPfS1__param_0,
	.param .u64 _Z22stats_reduction_kernelPKfmPfS1__param_1,
	.param .u64 .ptr .align 1 _Z22stats_reduction_kernelPKfmPfS1__param_2,
	.param .u64 .ptr .align 1 _Z22stats_reduction_kernelPKfmPfS1__param_3
)
{
	.reg .pred 	%p<7>;
	.reg .b32 	%r<22>;
	.reg .b32 	%f<22>;
	.reg .b64 	%rd<17>;

	ld.param.u64 	%rd5, [_Z22stats_reduction_kernelPKfmPfS1__param_0];
	ld.param.u64 	%rd6, [_Z22stats_reduction_kernelPKfmPfS1__param_1];
	ld.param.u64 	%rd7, [_Z22stats_reduction_kernelPKfmPfS1__param_2];
	ld.param.u64 	%rd8, [_Z22stats_reduction_kernelPKfmPfS1__param_3];
	mov.u32 	%r21, %ntid.x;
	mov.u32 	%r2, %tid.x;
	mov.u32 	%r3, %ctaid.x;
	mad.lo.s32 	%r20, %r3, %r21, %r2;
	cvt.u64.u32 	%rd16, %r20;
	setp.le.u64 	%p1, %rd6, %rd16;
	mov.f32 	%f20, 0f00000000;
	mov.f32 	%f21, %f20;
	@%p1 bra 	$L__BB0_3;
	mov.u32 	%r13, %nctaid.x;
	mul.lo.s32 	%r5, %r13, %r21;
	cvta.to.global.u64 	%rd2, %rd5;
	mov.f32 	%f21, 0f00000000;
	mov.f32 	%f20, %f21;
$L__BB0_2:
	shl.b64 	%rd9, %rd16, 2;
	add.s64 	%rd10, %rd2, %rd9;
	ld.global.f32 	%f9, [%rd10];
	add.f32 	%f20, %f20, %f9;
	fma.rn.f32 	%f21, %f9, %f9, %f21;
	add.s32 	%r20, %r20, %r5;
	cvt.u64.u32 	%rd16, %r20;
	setp.gt.u64 	%p2, %rd6, %rd16;
	@%p2 bra 	$L__BB0_2;
$L__BB0_3:
	shl.b32 	%r14, %r21, 2;
	mov.u32 	%r15, s_data;
	add.s32 	%r8, %r15, %r14;
	shl.b32 	%r16, %r2, 2;
	add.s32 	%r9, %r15, %r16;
	st.shared.f32 	[%r9], %f20;
	add.s32 	%r10, %r8, %r16;
	st.shared.f32 	[%r10], %f21;
	bar.sync 	0;
	setp.lt.u32 	%p3, %r21, 2;
	@%p3 bra 	$L__BB0_7;
$L__BB0_4:
	shr.u32 	%r12, %r21, 1;
	setp.ge.u32 	%p4, %r2, %r12;
	@%p4 bra 	$L__BB0_6;
	shl.b32 	%r17, %r12, 2;
	add.s32 	%r18, %r9, %r17;
	ld.shared.f32 	%f10, [%r18];
	ld.shared.f32 	%f11, [%r9];
	add.f32 	%f12, %f10, %f11;
	st.shared.f32 	[%r9], %f12;
	add.s32 	%r19, %r10, %r17;
	ld.shared.f32 	%f13, [%r19];
	ld.shared.f32 	%f14, [%r10];
	add.f32 	%f15, %f13, %f14;
	st.shared.f32 	[%r10], %f15;
$L__BB0_6:
	bar.sync 	0;
	setp.gt.u32 	%p5, %r21, 3;
	mov.u32 	%r21, %r12;
	@%p5 bra 	$L__BB0_4;
$L__BB0_7:
	setp.ne.s32 	%p6, %r2, 0;
	@%p6 bra 	$L__BB0_9;
	ld.shared.f32 	%f16, [s_data];
	cvta.to.global.u64 	%rd11, %rd7;
	mul.wide.u32 	%rd12, %r3, 4;
	add.s64 	%rd13, %rd11, %rd12;
	st.global.f32 	[%rd13], %f16;
	ld.shared.f32 	%f17, [%r8];
	cvta.to.global.u64 	%rd14, %rd8;
	add.s64 	%rd15, %rd14, %rd12;
	st.global.f32 	[%rd15], %f17;
$L__BB0_9:
	ret;

}


// ===== COMPILED SASS (sm_100) =====

	.target	sm_100

	.elftype	@"ET_EXEC"


//--------------------- .note.nv.tkinfo           --------------------------
	.section	.note.nv.tkinfo,"",@"SHT_NOTE"
	.sectionflags	@"SHF_NOTE_NV_TKINFO"
	.tkinfo
        /*0018*/ 	.word	0x00000002
        /*0030*/ 	.string	""
        /*0030*/ 	.string	"ptxas"
        /*0030*/ 	.string	"Cuda compilation tools, release 13.0, V13.0.88"
        /*0030*/ 	.string	"Build cuda_13.0.r13.0/compiler.36424714_0"
        /*0030*/ 	.string	"-arch sm_100 -m 64 "



//--------------------- .note.nv.cuinfo           --------------------------
	.section	.note.nv.cuinfo,"",@"SHT_NOTE"
	.sectionflags	@"SHF_NOTE_NV_CUINFO"
        /*0018*/ 	.short	0x0002
        /*001a*/ 	.short	0x0064
        /*001c*/ 	.short	0x0082
	.zero		2


//--------------------- .nv.info                  --------------------------
	.section	.nv.info,"",@"SHT_CUDA_INFO"
	.align	4


	//----- nvinfo : EIATTR_REGCOUNT
	.align		4
        /*0000*/ 	.byte	0x04, 0x2f
        /*0002*/ 	.short	(.L_1 - .L_0)
	.align		4
.L_0:
        /*0004*/ 	.word	index@(_Z22stats_reduction_kernelPKfmPfS1_)
        /*0008*/ 	.word	0x00000011


	//----- nvinfo : EIATTR_FRAME_SIZE
	.align		4
.L_1:
        /*000c*/ 	.byte	0x04, 0x11
        /*000e*/ 	.short	(.L_3 - .L_2)
	.align		4
.L_2:
        /*0010*/ 	.word	index@(_Z22stats_reduction_kernelPKfmPfS1_)
        /*0014*/ 	.word	0x00000000


	//----- nvinfo : EIATTR_MIN_STACK_SIZE
	.align		4
.L_3:
        /*0018*/ 	.byte	0x04, 0x12
        /*001a*/ 	.short	(.L_5 - .L_4)
	.align		4
.L_4:
        /*001c*/ 	.word	index@(_Z22stats_reduction_kernelPKfmPfS1_)
        /*0020*/ 	.word	0x00000000
.L_5:


//--------------------- .nv.compat                --------------------------
	.section	.nv.compat,"",@"SHT_CUDA_COMPAT_INFO"
	.align	4
        /*0000*/ 	.byte	0x02, 0x09, 0x00, 0x00, 0x02, 0x02, 0x01, 0x00, 0x02, 0x05, 0x05, 0x00, 0x03, 0x07, 0x01, 0x01
        /*0010*/ 	.byte	0x02, 0x03, 0x00, 0x00, 0x02, 0x06, 0x01, 0x00, 0x04, 0x0b, 0x08, 0x00, 0x09, 0x00, 0x00, 0x00
        /*0020*/ 	.byte	0x00, 0x00, 0x00, 0x00


//--------------------- .nv.info._Z22stats_reduction_kernelPKfmPfS1_ --------------------------
	.section	.nv.info._Z22stats_reduction_kernelPKfmPfS1_,"",@"SHT_CUDA_INFO"
	.sectionflags	@""
	.align	4


	//----- nvinfo : EIATTR_CUDA_API_VERSION
	.align		4
        /*0000*/ 	.byte	0x04, 0x37
        /*0002*/ 	.short	(.L_7 - .L_6)
.L_6:
        /*0004*/ 	.word	0x00000082


	//----- nvinfo : EIATTR_KPARAM_INFO
	.align		4
.L_7:
        /*0008*/ 	.byte	0x04, 0x17
        /*000a*/ 	.short	(.L_9 - .L_8)
.L_8:
        /*000c*/ 	.word	0x00000000
        /*0010*/ 	.short	0x0003
        /*0012*/ 	.short	0x0018
        /*0014*/ 	.byte	0x00, 0xf5, 0x21, 0x00


	//----- nvinfo : EIATTR_KPARAM_INFO
	.align		4
.L_9:
        /*0018*/ 	.byte	0x04, 0x17
        /*001a*/ 	.short	(.L_11 - .L_10)
.L_10:
        /*001c*/ 	.word	0x00000000
        /*0020*/ 	.short	0x0002
        /*0022*/ 	.short	0x0010
        /*0024*/ 	.byte	0x00, 0xf5, 0x21, 0x00


	//----- nvinfo : EIATTR_KPARAM_INFO
	.align		4
.L_11:
        /*0028*/ 	.byte	0x04, 0x17
        /*002a*/ 	.short	(.L_13 - .L_12)
.L_12:
        /*002c*/ 	.word	0x00000000
        /*0030*/ 	.short	0x0001
        /*0032*/ 	.short	0x0008
        /*0034*/ 	.byte	0x00, 0xf0, 0x21, 0x00


	//----- nvinfo : EIATTR_KPARAM_INFO
	.align		4
.L_13:
        /*0038*/ 	.byte	0x04, 0x17
        /*003a*/ 	.short	(.L_15 - .L_14)
.L_14:
        /*003c*/ 	.word	0x00000000
        /*0040*/ 	.short	0x0000
        /*0042*/ 	.short	0x0000
        /*0044*/ 	.byte	0x00, 0xf5, 0x21, 0x00


	//----- nvinfo : EIATTR_SPARSE_MMA_MASK
	.align		4
.L_15:
        /*0048*/ 	.byte	0x03, 0x50
        /*004a*/ 	.short	0x0000


	//----- nvinfo : EIATTR_MAXREG_COUNT
	.align		4
        /*004c*/ 	.byte	0x03, 0x1b
        /*004e*/ 	.short	0x00ff


	//----- nvinfo : EIATTR_NUM_BARRIERS
	.align		4
        /*0050*/ 	.byte	0x02, 0x4c
        /*0052*/ 	.byte	0x01
	.zero		1


	//----- nvinfo : EIATTR_MERCURY_ISA_VERSION
	.align		4
        /*0054*/ 	.byte	0x03, 0x5f
        /*0056*/ 	.short	0x0101


	//----- nvinfo : EIATTR_VRC_CTA_INIT_COUNT
	.align		4
        /*0058*/ 	.byte	0x02, 0x4a
	.zero		1
	.zero		1


	//----- nvinfo : EIATTR_EXIT_INSTR_OFFSETS
	.align		4
        /*005c*/ 	.byte	0x04, 0x1c
        /*005e*/ 	.short	(.L_17 - .L_16)


	//   ....[0]....
.L_16:
        /*0060*/ 	.word	0x000003e0


	//   ....[1]....
        /*0064*/ 	.word	0x000004a0


	//----- nvinfo : EIATTR_CRS_STACK_SIZE
	.align		4
.L_17:
        /*0068*/ 	.byte	0x04, 0x1e
        /*006a*/ 	.short	(.L_19 - .L_18)
.L_18:
        /*006c*/ 	.word	0x00000000


	//----- nvinfo : EIATTR_CBANK_PARAM_SIZE
	.align		4
.L_19:
        /*0070*/ 	.byte	0x03, 0x19
        /*0072*/ 	.short	0x0020


	//----- nvinfo : EIATTR_PARAM_CBANK
	.align		4
        /*0074*/ 	.byte	0x04, 0x0a
        /*0076*/ 	.short	(.L_21 - .L_20)
	.align		4
.L_20:
        /*0078*/ 	.word	index@(.nv.constant0._Z22stats_reduction_kernelPKfmPfS1_)
        /*007c*/ 	.short	0x0380
        /*007e*/ 	.short	0x0020


	//----- nvinfo : EIATTR_SW_WAR
	.align		4
.L_21:
        /*0080*/ 	.byte	0x04, 0x36
        /*0082*/ 	.short	(.L_23 - .L_22)
.L_22:
        /*0084*/ 	.word	0x00000008
.L_23:


//--------------------- .nv.callgraph             --------------------------
	.section	.nv.callgraph,"",@"SHT_CUDA_CALLGRAPH"
	.align	4
	.sectionentsize	8
	.align		4
        /*0000*/ 	.word	0x00000000
	.align		4
        /*0004*/ 	.word	0xffffffff
	.align		4
        /*0008*/ 	.word	0x00000000
	.align		4
        /*000c*/ 	.word	0xfffffffe
	.align		4
        /*0010*/ 	.word	0x00000000
	.align		4
        /*0014*/ 	.word	0xfffffffd
	.align		4
        /*0018*/ 	.word	0x00000000
	.align		4
        /*001c*/ 	.word	0xfffffffc


//--------------------- .text._Z22stats_reduction_kernelPKfmPfS1_ --------------------------
	.section	.text._Z22stats_reduction_kernelPKfmPfS1_,"ax",@progbits
	.align	128
        .global         _Z22stats_reduction_kernelPKfmPfS1_
        .type           _Z22stats_reduction_kernelPKfmPfS1_,@function
        .size           _Z22stats_reduction_kernelPKfmPfS1_,(.L_x_8 - _Z22stats_reduction_kernelPKfmPfS1_)
        .other          _Z22stats_reduction_kernelPKfmPfS1_,@"STO_CUDA_ENTRY STV_DEFAULT"
_Z22stats_reduction_kernelPKfmPfS1_:
.text._Z22stats_reduction_kernelPKfmPfS1_:
[----:B------:R-:W-:Y:S01]  /*0000*/  LDC R1, c[0x0][0x37c] ;  /* 0x0000df00ff017b82 */ /* 0x000fe20000000800 */
[----:B------:R-:W0:Y:S01]  /*0010*/  S2R R10, SR_TID.X ;  /* 0x00000000000a7919 */ /* 0x000e220000002100 */
[----:B------:R-:W0:Y:S01]  /*0020*/  LDCU UR4, c[0x0][0x360] ;  /* 0x00006c00ff0477ac */ /* 0x000e220008000800 */
[----:B------:R-:W-:Y:S01]  /*0030*/  MOV R3, 0x400 ;  /* 0x0000040000037802 */ /* 0x000fe20000000f00 */
[----:B------:R-:W-:Y:S01]  /*0040*/  BSSY.RECONVERGENT B0, `(.L_x_0) ;  /* 0x0000020000007945 */ /* 0x000fe20003800200 */
[----:B------:R-:W0:Y:S01]  /*0050*/  S2R R0, SR_CTAID.X ;  /* 0x0000000000007919 */ /* 0x000e220000002500 */
[----:B------:R-:W1:Y:S01]  /*0060*/  LDCU.64 UR8, c[0x0][0x388] ;  /* 0x00007100ff0877ac */ /* 0x000e620008000a00 */
[----:B------:R-:W-:Y:S01]  /*0070*/  CS2R R6, SRZ ;  /* 0x0000000000067805 */ /* 0x000fe2000001ff00 */
[----:B------:R-:W2:Y:S01]  /*0080*/  S2R R4, SR_CgaCtaId ;  /* 0x0000000000047919 */ /* 0x000ea20000008800 */
[----:B------:R-:W3:Y:S01]  /*0090*/  LDCU.64 UR6, c[0x0][0x358] ;  /* 0x00006b00ff0677ac */ /* 0x000ee20008000a00 */
[----:B------:R-:W4:Y:S01]  /*00a0*/  LDCU.64 UR10, c[0x0][0x380] ;  /* 0x00007000ff0a77ac */ /* 0x000f220008000a00 */
[----:B0-----:R-:W-:Y:S01]  /*00b0*/  IMAD R2, R0, UR4, R10 ;  /* 0x0000000400027c24 */ /* 0x001fe2000f8e020a */
[----:B--2---:R-:W-:Y:S01]  /*00c0*/  LEA R3, R4, R3, 0x18 ;  /* 0x0000000304037211 */ /* 0x004fe200078ec0ff */
[----:B------:R-:W-:-:S03]  /*00d0*/  IMAD.U32 R4, RZ, RZ, UR4 ;  /* 0x00000004ff047e24 */ /* 0x000fc6000f8e00ff */
[----:B-1----:R-:W-:Y:S01]  /*00e0*/  ISETP.GE.U32.AND P0, PT, R2, UR8, PT ;  /* 0x0000000802007c0c */ /* 0x002fe2000bf06070 */
[----:B------:R-:W-:-:S03]  /*00f0*/  IMAD R13, R4, 0x4, R3 ;  /* 0x00000004040d7824 */ /* 0x000fc600078e0203 */
[----:B------:R-:W-:Y:S01]  /*0100*/  ISETP.GE.U32.AND.EX P0, PT, RZ, UR9, PT, P0 ;  /* 0x00000009ff007c0c */ /* 0x000fe2000bf06100 */
[C---:B------:R-:W-:Y:S01]  /*0110*/  IMAD R9, R10.reuse, 0x4, R3 ;  /* 0x000000040a097824 */ /* 0x040fe200078e0203 */
[----:B------:R-:W-:-:S11]  /*0120*/  LEA R14, R10, R13, 0x2 ;  /* 0x0000000d0a0e7211 */ /* 0x000fd600078e10ff */
[----:B---34-:R-:W-:Y:S05]  /*0130*/  @P0 BRA `(.L_x_1) ;  /* 0x0000000000400947 */ /* 0x018fea0003800000 */
[----:B------:R-:W0:Y:S01]  /*0140*/  LDCU UR4, c[0x0][0x370] ;  /* 0x00006e00ff0477ac */ /* 0x000e220008000800 */
[----:B------:R-:W-:Y:S02]  /*0150*/  HFMA2 R11, -RZ, RZ, 0, 0 ;  /* 0x00000000ff0b7431 */ /* 0x000fe400000001ff */
[--C-:B------:R-:W-:Y:S01]  /*0160*/  IMAD.MOV.U32 R5, RZ, RZ, R2.reuse ;  /* 0x000000ffff057224 */ /* 0x100fe200078e0002 */
[----:B------:R-:W-:Y:S01]  /*0170*/  CS2R R6, SRZ ;  /* 0x0000000000067805 */ /* 0x000fe2000001ff00 */
[----:B------:R-:W-:Y:S02]  /*0180*/  IMAD.MOV.U32 R8, RZ, RZ, R2 ;  /* 0x000000ffff087224 */ /* 0x000fe400078e0002 */
[----:B0-----:R-:W-:-:S07]  /*0190*/  IMAD R12, R4, UR4, RZ ;  /* 0x00000004040c7c24 */ /* 0x001fce000f8e02ff */
.L_x_2:
[----:B------:R-:W-:-:S04]  /*01a0*/  LEA R2, P0, R8, UR10, 0x2 ;  /* 0x0000000a08027c11 */ /* 0x000fc8000f8010ff */
[----:B------:R-:W-:-:S05]  /*01b0*/  LEA.HI.X R3, R8, UR11, R11, 0x2, P0 ;  /* 0x0000000b08037c11 */ /* 0x000fca00080f140b */
[----:B------:R-:W2:Y:S01]  /*01c0*/  LDG.E R2, desc[UR6][R2.64] ;  /* 0x0000000602027981 */ /* 0x000ea2000c1e1900 */
[----:B------:R-:W-:-:S04]  /*01d0*/  IMAD.IADD R8, R12, 0x1, R5 ;  /* 0x000000010c087824 */ /* 0x000fc800078e0205 */
[----:B------:R-:W-:Y:S01]  /*01e0*/  IMAD.MOV.U32 R5, RZ, RZ, R8 ;  /* 0x000000ffff057224 */ /* 0x000fe200078e0008 */
[----:B------:R-:W-:-:S04]  /*01f0*/  ISETP.GE.U32.AND P0, PT, R8, UR8, PT ;  /* 0x0000000808007c0c */ /* 0x000fc8000bf06070 */
[----:B------:R-:W-:Y:S01]  /*0200*/  ISETP.GE.U32.AND.EX P0, PT, RZ, UR9, PT, P0 ;  /* 0x00000009ff007c0c */ /* 0x000fe2000bf06100 */
[C---:B--2---:R-:W-:Y:S01]  /*0210*/  FADD R6, R2.reuse, R6 ;  /* 0x0000000602067221 */ /* 0x044fe20000000000 */
[----:B------:R-:W-:-:S11]  /*0220*/  FFMA R7, R2, R2, R7 ;  /* 0x0000000202077223 */ /* 0x000fd60000000007 */
[----:B------:R-:W-:Y:S05]  /*0230*/  @!P0 BRA `(.L_x_2) ;  /* 0xfffffffc00d88947 */ /* 0x000fea000383ffff */
.L_x_1:
[----:B------:R-:W-:Y:S05]  /*0240*/  BSYNC.RECONVERGENT B0 ;  /* 0x0000000000007941 */ /* 0x000fea0003800200 */
.L_x_0:
[----:B------:R-:W-:Y:S01]  /*0250*/  ISETP.GE.U32.AND P0, PT, R4, 0x2, PT ;  /* 0x000000020400780c */ /* 0x000fe20003f06070 */
[----:B------:R0:W-:Y:S04]  /*0260*/  STS [R9], R6 ;  /* 0x0000000609007388 */ /* 0x0001e80000000800 */
[----:B------:R0:W-:Y:S01]  /*0270*/  STS [R14], R7 ;  /* 0x000000070e007388 */ /* 0x0001e20000000800 */
[----:B------:R-:W-:Y:S07]  /*0280*/  BAR.SYNC.DEFER_BLOCKING 0x0 ;  /* 0x0000000000007b1d */ /* 0x000fee0000010000 */
[----:B------:R-:W-:Y:S05]  /*0290*/  @!P0 BRA `(.L_x_3) ;  /* 0x00000000004c8947 */ /* 0x000fea0003800000 */
.L_x_6:
[----:B------:R-:W-:Y:S01]  /*02a0*/  SHF.R.U32.HI R5, RZ, 0x1, R4 ;  /* 0x00000001ff057819 */ /* 0x000fe20000011604 */
[----:B------:R-:W-:Y:S03]  /*02b0*/  BSSY.RECONVERGENT B0, `(.L_x_4) ;  /* 0x000000d000007945 */ /* 0x000fe60003800200 */
[----:B------:R-:W-:-:S13]  /*02c0*/  ISETP.GE.U32.AND P0, PT, R10, R5, PT ;  /* 0x000000050a00720c */ /* 0x000fda0003f06070 */
[----:B-1----:R-:W-:Y:S05]  /*02d0*/  @P0 BRA `(.L_x_5) ;  /* 0x0000000000280947 */ /* 0x002fea0003800000 */
[C---:B------:R-:W-:Y:S01]  /*02e0*/  LEA R2, R5.reuse, R9, 0x2 ;  /* 0x0000000905027211 */ /* 0x040fe200078e10ff */
[----:B------:R-:W-:Y:S05]  /*02f0*/  LDS R3, [R9] ;  /* 0x0000000009037984 */ /* 0x000fea0000000800 */
[----:B------:R-:W0:Y:S02]  /*0300*/  LDS R2, [R2] ;  /* 0x0000000002027984 */ /* 0x000e240000000800 */
[----:B0-----:R-:W-:Y:S01]  /*0310*/  FADD R6, R2, R3 ;  /* 0x0000000302067221 */ /* 0x001fe20000000000 */
[----:B------:R-:W-:-:S04]  /*0320*/  IMAD R3, R5, 0x4, R14 ;  /* 0x0000000405037824 */ /* 0x000fc800078e020e */
[----:B------:R-:W-:Y:S04]  /*0330*/  STS [R9], R6 ;  /* 0x0000000609007388 */ /* 0x000fe80000000800 */
[----:B------:R-:W-:Y:S04]  /*0340*/  LDS R3, [R3] ;  /* 0x0000000003037984 */ /* 0x000fe80000000800 */
[----:B------:R-:W0:Y:S02]  /*0350*/  LDS R8, [R14] ;  /* 0x000000000e087984 */ /* 0x000e240000000800 */
[----:B0-----:R-:W-:-:S05]  /*0360*/  FADD R8, R3, R8 ;  /* 0x0000000803087221 */ /* 0x001fca0000000000 */
[----:B------:R1:W-:Y:S02]  /*0370*/  STS [R14], R8 ;  /* 0x000000080e007388 */ /* 0x0003e40000000800 */
.L_x_5:
[----:B------:R-:W-:Y:S05]  /*0380*/  BSYNC.RECONVERGENT B0 ;  /* 0x0000000000007941 */ /* 0x000fea0003800200 */
.L_x_4:
[----:B------:R-:W-:Y:S01]  /*0390*/  BAR.SYNC.DEFER_BLOCKING 0x0 ;  /* 0x0000000000007b1d */ /* 0x000fe20000010000 */
[----:B------:R-:W-:Y:S02]  /*03a0*/  ISETP.GT.U32.AND P0, PT, R4, 0x3, PT ;  /* 0x000000030400780c */ /* 0x000fe40003f04070 */
[----:B------:R-:W-:-:S11]  /*03b0*/  MOV R4, R5 ;  /* 0x0000000500047202 */ /* 0x000fd60000000f00 */
[----:B------:R-:W-:Y:S05]  /*03c0*/  @P0 BRA `(.L_x_6) ;  /* 0xfffffffc00b40947 */ /* 0x000fea000383ffff */
.L_x_3:
[----:B------:R-:W-:-:S13]  /*03d0*/  ISETP.NE.AND P0, PT, R10, RZ, PT ;  /* 0x000000ff0a00720c */ /* 0x000fda0003f05270 */
[----:B------:R-:W-:Y:S05]  /*03e0*/  @P0 EXIT ;  /* 0x000000000000094d */ /* 0x000fea0003800000 */
[----:B------:R-:W2:Y:S01]  /*03f0*/  S2UR UR5, SR_CgaCtaId ;  /* 0x00000000000579c3 */ /* 0x000ea20000008800 */
[----:B------:R-:W-:Y:S01]  /*0400*/  UMOV UR4, 0x400 ;  /* 0x0000040000047882 */ /* 0x000fe20000000000 */
[----:B0-----:R-:W-:Y:S06]  /*0410*/  LDS R9, [R13] ;  /* 0x000000000d097984 */ /* 0x001fec0000000800 */
[----:B------:R-:W0:Y:S08]  /*0420*/  LDC.64 R2, c[0x0][0x390] ;  /* 0x0000e400ff027b82 */ /* 0x000e300000000a00 */
[----:B------:R-:W3:Y:S01]  /*0430*/  LDC.64 R4, c[0x0][0x398] ;  /* 0x0000e600ff047b82 */ /* 0x000ee20000000a00 */
[----:B--2---:R-:W-:Y:S01]  /*0440*/  ULEA UR4, UR5, UR4, 0x18 ;  /* 0x0000000405047291 */ /* 0x004fe2000f8ec0ff */
[----:B0-----:R-:W-:-:S08]  /*0450*/  IMAD.WIDE.U32 R2, R0, 0x4, R2 ;  /* 0x0000000400027825 */ /* 0x001fd000078e0002 */
[----:B------:R-:W0:Y:S01]  /*0460*/  LDS R7, [UR4] ;  /* 0x00000004ff077984 */ /* 0x000e220008000800 */
[----:B---3--:R-:W-:-:S03]  /*0470*/  IMAD.WIDE.U32 R4, R0, 0x4, R4 ;  /* 0x0000000400047825 */ /* 0x008fc600078e0004 */
[----:B0-----:R-:W-:Y:S04]  /*0480*/  STG.E desc[UR6][R2.64], R7 ;  /* 0x0000000702007986 */ /* 0x001fe8000c101906 */
[----:B------:R-:W-:Y:S01]  /*0490*/  STG.E desc[UR6][R4.64], R9 ;  /* 0x0000000904007986 */ /* 0x000fe2000c101906 */
[----:B------:R-:W-:Y:S05]  /*04a0*/  EXIT ;  /* 0x000000000000794d */ /* 0x000fea0003800000 */
.L_x_7:
[----:B------:R-:W-:-:S00]  /*04b0*/  BRA `(.L_x_7) ;  /* 0xfffffffc00fc7947 */ /* 0x000fc0000383ffff */
[----:B------:R-:W-:-:S00]  /*04c0*/  NOP ;  /* 0x0000000000007918 */ /* 0x000fc00000000000 */
        /* <DEDUP_REMOVED lines=11> */
.L_x_8:


//--------------------- .nv.shared._Z22stats_reduction_kernelPKfmPfS1_ --------------------------
	.section	.nv.shared._Z22stats_reduction_kernelPKfmPfS1_,"aw",@nobits
	.sectionflags	@""
	.align	16
	.zero		1024


//--------------------- .nv.shared.reserved.0     --------------------------
	.section	.nv.shared.reserved.0,"aw",@nobits
	.weak		__nv_reservedSMEM_offset_0_alias
	.size		__nv_reservedSMEM_offset_0_alias, 0, 64
	.other		__nv_reservedSMEM_offset_0_alias,@"STO_CUDA_RESERVED_SHARED STV_DEFAULT"
__nv_reservedSMEM_offset_0_alias:
	.zero		0
	.zero		64


//--------------------- .nv.constant0._Z22stats_reduction_kernelPKfmPfS1_ --------------------------
	.section	.nv.constant0._Z22stats_reduction_kernelPKfmPfS1_,"a",@progbits
	.sectionflags	@""
	.align	4
.nv.constant0._Z22stats_reduction_kernelPKfmPfS1_:
	.zero		928


//--------------------- SYMBOLS --------------------------

	.type		.nv.reservedSmem.offset0,@object
	.size		.nv.reservedSmem.offset0,0x4
	.type		.nv.reservedSmem.cap,@object
	.size		.nv.reservedSmem.cap,0x4
